	.headerflags	@"EF_CUDA_TEXMODE_UNIFIED EF_CUDA_64BIT_ADDRESS EF_CUDA_ACCELERATORS EF_CUDA_SM90 EF_CUDA_VIRTUAL_SM(EF_CUDA_SM90)"
	.elftype	@"ET_EXEC"


//--------------------- .nv.info                  --------------------------
	.section	.nv.info,"",@"SHT_CUDA_INFO"
	.align	4


	//----- nvinfo : EIATTR_REGCOUNT
	.align		4
        /*0000*/ 	.byte	0x04, 0x2f
        /*0002*/ 	.short	(.L_1 - .L_0)
	.align		4
.L_0:
        /*0004*/ 	.word	index@(triton_poi_fused_convolution_12)
        /*0008*/ 	.word	0x0000001a


	//----- nvinfo : EIATTR_MIN_STACK_SIZE
	.align		4
.L_1:
        /*000c*/ 	.byte	0x04, 0x12
        /*000e*/ 	.short	(.L_3 - .L_2)
	.align		4
.L_2:
        /*0010*/ 	.word	index@(triton_poi_fused_convolution_12)
        /*0014*/ 	.word	0x00000000


	//----- nvinfo : EIATTR_FRAME_SIZE
	.align		4
.L_3:
        /*0018*/ 	.byte	0x04, 0x11
        /*001a*/ 	.short	(.L_5 - .L_4)
	.align		4
.L_4:
        /*001c*/ 	.word	index@(triton_poi_fused_convolution_12)
        /*0020*/ 	.word	0x00000000


	//----- nvinfo : EIATTR_MIN_STACK_SIZE
	.align		4
.L_5:
        /*0024*/ 	.byte	0x04, 0x12
        /*0026*/ 	.short	(.L_7 - .L_6)
	.align		4
.L_6:
        /*0028*/ 	.word	index@(triton_poi_fused_convolution_12)
        /*002c*/ 	.word	0x00000000
.L_7:


//--------------------- .nv.info.triton_poi_fused_convolution_12 --------------------------
	.section	.nv.info.triton_poi_fused_convolution_12,"",@"SHT_CUDA_INFO"
	.sectionflags	@""
	.align	4


	//----- nvinfo : EIATTR_CUDA_API_VERSION
	.align		4
        /*0000*/ 	.byte	0x04, 0x37
        /*0002*/ 	.short	(.L_9 - .L_8)
.L_8:
        /*0004*/ 	.word	0x0000007c


	//----- nvinfo : EIATTR_KPARAM_INFO
	.align		4
.L_9:
        /*0008*/ 	.byte	0x04, 0x17
        /*000a*/ 	.short	(.L_11 - .L_10)
.L_10:
        /*000c*/ 	.word	0x00000000
        /*0010*/ 	.short	0x0004
        /*0012*/ 	.short	0x001c
        /*0014*/ 	.byte	0x00, 0xf0, 0x11, 0x00


	//----- nvinfo : EIATTR_KPARAM_INFO
	.align		4
.L_11:
        /*0018*/ 	.byte	0x04, 0x17
        /*001a*/ 	.short	(.L_13 - .L_12)
.L_12:
        /*001c*/ 	.word	0x00000000
        /*0020*/ 	.short	0x0003
        /*0022*/ 	.short	0x0018
        /*0024*/ 	.byte	0x00, 0xf0, 0x11, 0x00


	//----- nvinfo : EIATTR_KPARAM_INFO
	.align		4
.L_13:
        /*0028*/ 	.byte	0x04, 0x17
        /*002a*/ 	.short	(.L_15 - .L_14)
.L_14:
        /*002c*/ 	.word	0x00000000
        /*0030*/ 	.short	0x0002
        /*0032*/ 	.short	0x0010
        /*0034*/ 	.byte	0x00, 0xf4, 0x21, 0x00


	//----- nvinfo : EIATTR_KPARAM_INFO
	.align		4
.L_15:
        /*0038*/ 	.byte	0x04, 0x17
        /*003a*/ 	.short	(.L_17 - .L_16)
.L_16:
        /*003c*/ 	.word	0x00000000
        /*0040*/ 	.short	0x0001
        /*0042*/ 	.short	0x0008
        /*0044*/ 	.byte	0x00, 0xf4, 0x21, 0x00


	//----- nvinfo : EIATTR_KPARAM_INFO
	.align		4
.L_17:
        /*0048*/ 	.byte	0x04, 0x17
        /*004a*/ 	.short	(.L_19 - .L_18)
.L_18:
        /*004c*/ 	.word	0x00000000
        /*0050*/ 	.short	0x0000
        /*0052*/ 	.short	0x0000
        /*0054*/ 	.byte	0x00, 0xf4, 0x21, 0x00


	//----- nvinfo : EIATTR_SPARSE_MMA_MASK
	.align		4
.L_19:
        /*0058*/ 	.byte	0x03, 0x50
        /*005a*/ 	.short	0x0000


	//----- nvinfo : EIATTR_MAXREG_COUNT
	.align		4
        /*005c*/ 	.byte	0x03, 0x1b
        /*005e*/ 	.short	0x00ff


	//----- nvinfo : EIATTR_EXIT_INSTR_OFFSETS
	.align		4
        /*0060*/ 	.byte	0x04, 0x1c
        /*0062*/ 	.short	(.L_21 - .L_20)


	//   ....[0]....
.L_20:
        /*0064*/ 	.word	0x000003f0


	//   ....[1]....
        /*0068*/ 	.word	0x00000450


	//----- nvinfo : EIATTR_REQNTID
	.align		4
.L_21:
        /*006c*/ 	.byte	0x04, 0x10
        /*006e*/ 	.short	(.L_23 - .L_22)
.L_22:
        /*0070*/ 	.word	0x00000080
        /*0074*/ 	.word	0x00000001
        /*0078*/ 	.word	0x00000001


	//----- nvinfo : EIATTR_CBANK_PARAM_SIZE
	.align		4
.L_23:
        /*007c*/ 	.byte	0x03, 0x19
        /*007e*/ 	.short	0x0020


	//----- nvinfo : EIATTR_PARAM_CBANK
	.align		4
        /*0080*/ 	.byte	0x04, 0x0a
        /*0082*/ 	.short	(.L_25 - .L_24)
	.align		4
.L_24:
        /*0084*/ 	.word	index@(.nv.constant0.triton_poi_fused_convolution_12)
        /*0088*/ 	.short	0x0210
        /*008a*/ 	.short	0x0020


	//----- nvinfo : EIATTR_SW_WAR
	.align		4
.L_25:
        /*008c*/ 	.byte	0x04, 0x36
        /*008e*/ 	.short	(.L_27 - .L_26)
.L_26:
        /*0090*/ 	.word	0x00000008
.L_27:


//--------------------- .nv.callgraph             --------------------------
	.section	.nv.callgraph,"",@"SHT_CUDA_CALLGRAPH"
	.align	4
	.sectionentsize	8
	.align		4
        /*0000*/ 	.word	0x00000000
	.align		4
        /*0004*/ 	.word	0xffffffff
	.align		4
        /*0008*/ 	.word	0x00000000
	.align		4
        /*000c*/ 	.word	0xfffffffe
	.align		4
        /*0010*/ 	.word	0x00000000
	.align		4
        /*0014*/ 	.word	0xfffffffd
	.align		4
        /*0018*/ 	.word	0x00000000
	.align		4
        /*001c*/ 	.word	0xfffffffc


//--------------------- .text.triton_poi_fused_convolution_12 --------------------------
	.section	.text.triton_poi_fused_convolution_12,"ax",@progbits
	.sectionflags	@"SHF_BARRIERS=1"
	.align	128
        .global         triton_poi_fused_convolution_12
        .type           triton_poi_fused_convolution_12,@function
        .size           triton_poi_fused_convolution_12,(.L_x_1 - triton_poi_fused_convolution_12)
        .other          triton_poi_fused_convolution_12,@"STO_CUDA_ENTRY STV_DEFAULT"
triton_poi_fused_convolution_12:
.text.triton_poi_fused_convolution_12:
[----:B------:R-:W0:Y:S01]  /*0000*/  LDC R1, c[0x0][0x28] ;  /* 0x00000a00ff017b82 */ /* 0x000e220000000800 */
[----:B------:R-:W1:Y:S07]  /*0010*/  S2R R3, SR_TID.X ;  /* 0x0000000000037919 */ /* 0x000e6e0000002100 */
[----:B------:R-:W2:Y:S01]  /*0020*/  LDC.64 R10, c[0x0][0x218] ;  /* 0x00008600ff0a7b82 */ /* 0x000ea20000000a00 */
[----:B------:R-:W-:Y:S01]  /*0030*/  ULDC.64 UR6, c[0x0][0x208] ;  /* 0x0000820000067ab9 */ /* 0x000fe20000000a00 */
[----:B------:R-:W3:Y:S01]  /*0040*/  S2R R5, SR_CTAID.Y ;  /* 0x0000000000057919 */ /* 0x000ee20000002600 */
[----:B------:R-:W4:Y:S01]  /*0050*/  S2R R0, SR_CTAID.X ;  /* 0x0000000000007919 */ /* 0x000f220000002500 */
[----:B-1----:R-:W-:-:S02]  /*0060*/  IMAD.SHL.U32 R4, R3, 0x4, RZ ;  /* 0x0000000403047824 */ /* 0x002fc400078e00ff */
[----:B---3--:R-:W-:Y:S01]  /*0070*/  IMAD.SHL.U32 R2, R5, 0x200, RZ ;  /* 0x0000020005027824 */ /* 0x008fe200078e00ff */
[----:B------:R-:W-:Y:S02]  /*0080*/  SHF.R.S32.HI R7, RZ, 0x16, R5 ;  /* 0x00000016ff077819 */ /* 0x000fe40000011405 */
[----:B------:R-:W-:Y:S02]  /*0090*/  LOP3.LUT R15, R4, 0x1fc, RZ, 0xc0, !PT ;  /* 0x000001fc040f7812 */ /* 0x000fe400078ec0ff */
[----:B------:R-:W-:Y:S01]  /*00a0*/  SGXT R7, R7, 0x1 ;  /* 0x000000010707781a */ /* 0x000fe20000000200 */
[----:B------:R-:W1:Y:S01]  /*00b0*/  LDC.64 R4, c[0x0][0x210] ;  /* 0x00008400ff047b82 */ /* 0x000e620000000a00 */
[----:B------:R-:W-:Y:S02]  /*00c0*/  LOP3.LUT R6, R2, R15, RZ, 0xfc, !PT ;  /* 0x0000000f02067212 */ /* 0x000fe400078efcff */
[----:B----4-:R-:W-:Y:S02]  /*00d0*/  ISETP.GE.AND P0, PT, R0, 0x24, PT ;  /* 0x000000240000780c */ /* 0x010fe40003f06270 */
[----:B------:R-:W-:-:S04]  /*00e0*/  LEA.HI R7, R7, R6, RZ, 0x8 ;  /* 0x0000000607077211 */ /* 0x000fc800078f40ff */
[----:B------:R-:W-:Y:S02]  /*00f0*/  LOP3.LUT R9, R7, 0xffffff00, RZ, 0xc0, !PT ;  /* 0xffffff0007097812 */ /* 0x000fe400078ec0ff */
[----:B------:R-:W-:-:S03]  /*0100*/  SHF.R.S32.HI R7, RZ, 0x8, R7 ;  /* 0x00000008ff077819 */ /* 0x000fc60000011407 */
[----:B------:R-:W-:-:S04]  /*0110*/  IMAD.IADD R9, R6, 0x1, -R9 ;  /* 0x0000000106097824 */ /* 0x000fc800078e0a09 */
[----:B------:R-:W-:Y:S02]  /*0120*/  IMAD R6, R0, 0x100, R9 ;  /* 0x0000010000067824 */ /* 0x000fe400078e0209 */
[----:B--2---:R-:W-:-:S04]  /*0130*/  IMAD.WIDE R10, R9, 0x4, R10 ;  /* 0x00000004090a7825 */ /* 0x004fc800078e020a */
[----:B------:R-:W-:Y:S02]  /*0140*/  IMAD R7, R7, 0x2400, R6 ;  /* 0x0000240007077824 */ /* 0x000fe400078e0206 */
[----:B------:R-:W2:Y:S02]  /*0150*/  LDG.E.EL.128 R8, desc[UR6][R10.64] ;  /* 0x000000060a087981 */ /* 0x000ea4000c2e1d00 */
[----:B-1----:R-:W-:Y:S01]  /*0160*/  IMAD.WIDE R12, R7, 0x4, R4 ;  /* 0x00000004070c7825 */ /* 0x002fe200078e0204 */
[----:B------:R-:W-:Y:S02]  /*0170*/  CS2R R4, SRZ ;  /* 0x0000000000047805 */ /* 0x000fe4000001ff00 */
[----:B------:R-:W-:-:S06]  /*0180*/  CS2R R6, SRZ ;  /* 0x0000000000067805 */ /* 0x000fcc000001ff00 */
[----:B------:R-:W2:Y:S01]  /*0190*/  @!P0 LDG.E.EL.128 R4, desc[UR6][R12.64] ;  /* 0x000000060c048981 */ /* 0x000ea2000c2e1d00 */
[----:B------:R-:W1:Y:S01]  /*01a0*/  S2UR UR5, SR_CgaCtaId ;  /* 0x00000000000579c3 */ /* 0x000e620000008800 */
[----:B------:R-:W-:Y:S02]  /*01b0*/  UMOV UR4, 0x400 ;  /* 0x0000040000047882 */ /* 0x000fe40000000000 */
[----:B-1----:R-:W-:-:S06]  /*01c0*/  UPRMT UR4, UR5, 0x654, UR4 ;  /* 0x0000065405047896 */ /* 0x002fcc0008000004 */
[----:B------:R-:W-:Y:S01]  /*01d0*/  LEA R17, R15, UR4, 0x3 ;  /* 0x000000040f117c11 */ /* 0x000fe2000f8e18ff */
[----:B--2---:R-:W-:Y:S01]  /*01e0*/  FADD R8, R8, R4 ;  /* 0x0000000408087221 */ /* 0x004fe20000000000 */
[----:B------:R-:W-:Y:S01]  /*01f0*/  FADD R14, R9, R5 ;  /* 0x00000005090e7221 */ /* 0x000fe20000000000 */
[----:B------:R-:W-:Y:S01]  /*0200*/  FADD R6, R10, R6 ;  /* 0x000000060a067221 */ /* 0x000fe20000000000 */
[----:B------:R-:W-:Y:S02]  /*0210*/  FADD R15, R11, R7 ;  /* 0x000000070b0f7221 */ /* 0x000fe40000000000 */
[----:B------:R-:W-:Y:S04]  /*0220*/  STS [R17], R8 ;  /* 0x0000000811007388 */ /* 0x000fe80000000800 */
[----:B------:R-:W-:Y:S04]  /*0230*/  STS [R17+0x8], R14 ;  /* 0x0000080e11007388 */ /* 0x000fe80000000800 */
[----:B------:R-:W-:Y:S04]  /*0240*/  STS [R17+0x10], R6 ;  /* 0x0000100611007388 */ /* 0x000fe80000000800 */
[----:B------:R1:W-:Y:S01]  /*0250*/  STS [R17+0x18], R15 ;  /* 0x0000180f11007388 */ /* 0x0003e20000000800 */
[----:B------:R-:W-:-:S04]  /*0260*/  LOP3.LUT R9, R3, 0x7f, RZ, 0xc0, !PT ;  /* 0x0000007f03097812 */ /* 0x000fc800078ec0ff */
[C---:B------:R-:W-:Y:S02]  /*0270*/  LOP3.LUT R4, R9.reuse, 0x80, RZ, 0xfc, !PT ;  /* 0x0000008009047812 */ /* 0x040fe400078efcff */
[C---:B------:R-:W-:Y:S02]  /*0280*/  LOP3.LUT R5, R9.reuse, 0x100, RZ, 0xfc, !PT ;  /* 0x0000010009057812 */ /* 0x040fe400078efcff */
[----:B------:R-:W-:Y:S01]  /*0290*/  LEA R10, R9, UR4, 0x3 ;  /* 0x00000004090a7c11 */ /* 0x000fe2000f8e18ff */
[----:B------:R-:W-:Y:S01]  /*02a0*/  BAR.SYNC.DEFER_BLOCKING 0x0 ;  /* 0x0000000000007b1d */ /* 0x000fe20000010000 */
[----:B------:R-:W-:Y:S02]  /*02b0*/  LEA R12, R4, UR4, 0x3 ;  /* 0x00000004040c7c11 */ /* 0x000fe4000f8e18ff */
[----:B------:R-:W-:-:S05]  /*02c0*/  LEA R16, R5, UR4, 0x3 ;  /* 0x0000000405107c11 */ /* 0x000fca000f8e18ff */
[----:B------:R-:W2:Y:S01]  /*02d0*/  LDC.64 R4, c[0x0][0x220] ;  /* 0x00008800ff047b82 */ /* 0x000ea20000000a00 */
[----:B------:R3:W4:Y:S04]  /*02e0*/  LDS R19, [R10] ;  /* 0x000000000a137984 */ /* 0x0007280000000800 */
[----:B------:R5:W2:Y:S04]  /*02f0*/  LDS R21, [R12] ;  /* 0x000000000c157984 */ /* 0x000aa80000000800 */
[----:B------:R-:W3:Y:S01]  /*0300*/  LDS R23, [R16] ;  /* 0x0000000010177984 */ /* 0x000ee20000000800 */
[----:B------:R-:W-:-:S02]  /*0310*/  LOP3.LUT R3, R2, 0x7f, R3, 0xf8, !PT ;  /* 0x0000007f02037812 */ /* 0x000fc400078ef803 */
[----:B------:R-:W-:Y:S02]  /*0320*/  LOP3.LUT R7, R2, 0x80, R9, 0xfe, !PT ;  /* 0x0000008002077812 */ /* 0x000fe400078efe09 */
[----:B------:R-:W-:Y:S01]  /*0330*/  LOP3.LUT R11, R2, 0x100, R9, 0xfe, !PT ;  /* 0x00000100020b7812 */ /* 0x000fe200078efe09 */
[--C-:B------:R-:W-:Y:S02]  /*0340*/  IMAD R3, R3, 0x24, R0.reuse ;  /* 0x0000002403037824 */ /* 0x100fe400078e0200 */
[--C-:B------:R-:W-:Y:S02]  /*0350*/  IMAD R13, R7, 0x24, R0.reuse ;  /* 0x00000024070d7824 */ /* 0x100fe400078e0200 */
[----:B-1----:R-:W-:Y:S02]  /*0360*/  IMAD R15, R11, 0x24, R0 ;  /* 0x000000240b0f7824 */ /* 0x002fe400078e0200 */
[----:B--2---:R-:W-:Y:S01]  /*0370*/  IMAD.WIDE R6, R3, 0x4, R4 ;  /* 0x0000000403067825 */ /* 0x004fe200078e0204 */
[----:B------:R-:W-:-:S03]  /*0380*/  LOP3.LUT R3, R9, 0x180, RZ, 0xfc, !PT ;  /* 0x0000018009037812 */ /* 0x000fc600078efcff */
[----:B---3--:R-:W-:-:S04]  /*0390*/  IMAD.WIDE R10, R13, 0x4, R4 ;  /* 0x000000040d0a7825 */ /* 0x008fc800078e0204 */
[----:B-----5:R-:W-:Y:S01]  /*03a0*/  IMAD.WIDE R12, R15, 0x4, R4 ;  /* 0x000000040f0c7825 */ /* 0x020fe200078e0204 */
[----:B------:R-:W-:Y:S01]  /*03b0*/  LEA R3, R3, UR4, 0x3 ;  /* 0x0000000403037c11 */ /* 0x000fe2000f8e18ff */
[----:B----4-:R1:W-:Y:S04]  /*03c0*/  @!P0 STG.E desc[UR6][R6.64], R19 ;  /* 0x0000001306008986 */ /* 0x0103e8000c101906 */
[----:B0-----:R1:W-:Y:S04]  /*03d0*/  @!P0 STG.E desc[UR6][R10.64], R21 ;  /* 0x000000150a008986 */ /* 0x0013e8000c101906 */
[----:B------:R1:W-:Y:S01]  /*03e0*/  @!P0 STG.E desc[UR6][R12.64], R23 ;  /* 0x000000170c008986 */ /* 0x0003e2000c101906 */
[----:B------:R-:W-:Y:S05]  /*03f0*/  @P0 EXIT ;  /* 0x000000000000094d */ /* 0x000fea0003800000 */
[----:B------:R-:W0:Y:S01]  /*0400*/  LDS R3, [R3] ;  /* 0x0000000003037984 */ /* 0x000e220000000800 */
[----:B------:R-:W-:-:S05]  /*0410*/  LOP3.LUT R9, R2, 0x180, R9, 0xfe, !PT ;  /* 0x0000018002097812 */ /* 0x000fca00078efe09 */
[----:B------:R-:W-:-:S04]  /*0420*/  IMAD R9, R9, 0x24, R0 ;  /* 0x0000002409097824 */ /* 0x000fc800078e0200 */
[----:B------:R-:W-:-:S05]  /*0430*/  IMAD.WIDE R4, R9, 0x4, R4 ;  /* 0x0000000409047825 */ /* 0x000fca00078e0204 */
[----:B0-----:R-:W-:Y:S01]  /*0440*/  STG.E desc[UR6][R4.64], R3 ;  /* 0x0000000304007986 */ /* 0x001fe2000c101906 */
[----:B------:R-:W-:Y:S05]  /*0450*/  EXIT ;  /* 0x000000000000794d */ /* 0x000fea0003800000 */
.L_x_0:
[----:B------:R-:W-:-:S00]  /*0460*/  BRA `(.L_x_0) ;  /* 0xfffffffc00fc7947 */ /* 0x000fc0000383ffff */
[----:B------:R-:W-:-:S00]  /*0470*/  NOP ;  /* 0x0000000000007918 */ /* 0x000fc00000000000 */
        /* <DEDUP_REMOVED lines=8> */
.L_x_1:


//--------------------- .nv.shared.triton_poi_fused_convolution_12 --------------------------
	.section	.nv.shared.triton_poi_fused_convolution_12,"aw",@nobits
	.sectionflags	@""
	.align	16
	.zero		1024


//--------------------- .nv.constant0.triton_poi_fused_convolution_12 --------------------------
	.section	.nv.constant0.triton_poi_fused_convolution_12,"a",@progbits
	.sectionflags	@""
	.align	4
.nv.constant0.triton_poi_fused_convolution_12:
	.zero		560
